//
// Generated by NVIDIA NVVM Compiler
//
// Compiler Build ID: CL-36424714
// Cuda compilation tools, release 13.0, V13.0.88
// Based on NVVM 20.0.0
//

.version 9.0
.target sm_100
.address_size 64

	// .globl	add_buffers

.visible .entry add_buffers(
	.param .u64 .ptr .align 1 add_buffers_param_0,
	.param .u64 .ptr .align 1 add_buffers_param_1,
	.param .u64 .ptr .align 1 add_buffers_param_2
)
{
	.reg .b32 	%r<8>;
	.reg .b64 	%rd<11>;

	ld.param.u64 	%rd1, [add_buffers_param_0];
	ld.param.u64 	%rd2, [add_buffers_param_1];
	ld.param.u64 	%rd3, [add_buffers_param_2];
	cvta.to.global.u64 	%rd4, %rd3;
	cvta.to.global.u64 	%rd5, %rd2;
	cvta.to.global.u64 	%rd6, %rd1;
	mov.u32 	%r1, %tid.x;
	mov.u32 	%r2, %ntid.x;
	mov.u32 	%r3, %ctaid.x;
	mad.lo.s32 	%r4, %r2, %r3, %r1;
	mul.wide.s32 	%rd7, %r4, 4;
	add.s64 	%rd8, %rd6, %rd7;
	ld.global.u32 	%r5, [%rd8];
	add.s64 	%rd9, %rd5, %rd7;
	ld.global.u32 	%r6, [%rd9];
	add.s32 	%r7, %r6, %r5;
	add.s64 	%rd10, %rd4, %rd7;
	st.global.u32 	[%rd10], %r7;
	ret;

}


// ===== COMPILED SASS (sm_100) =====

	.target	sm_100

	.elftype	@"ET_EXEC"


//--------------------- .note.nv.tkinfo           --------------------------
	.section	.note.nv.tkinfo,"",@"SHT_NOTE"
	.sectionflags	@"SHF_NOTE_NV_TKINFO"
	.tkinfo
        /*0018*/ 	.word	0x00000002
        /*0030*/ 	.string	""
        /*0030*/ 	.string	"ptxas"
        /*0030*/ 	.string	"Cuda compilation tools, release 13.0, V13.0.88"
        /*0030*/ 	.string	"Build cuda_13.0.r13.0/compiler.36424714_0"
        /*0030*/ 	.string	"-arch sm_100 -m 64 "



//--------------------- .note.nv.cuinfo           --------------------------
	.section	.note.nv.cuinfo,"",@"SHT_NOTE"
	.sectionflags	@"SHF_NOTE_NV_CUINFO"
        /*0018*/ 	.short	0x0002
        /*001a*/ 	.short	0x0064
        /*001c*/ 	.short	0x0082
	.zero		2


//--------------------- .nv.info                  --------------------------
	.section	.nv.info,"",@"SHT_CUDA_INFO"
	.align	4


	//----- nvinfo : EIATTR_REGCOUNT
	.align		4
        /*0000*/ 	.byte	0x04, 0x2f
        /*0002*/ 	.short	(.L_1 - .L_0)
	.align		4
.L_0:
        /*0004*/ 	.word	index@(add_buffers)
        /*0008*/ 	.word	0x0000000c


	//----- nvinfo : EIATTR_FRAME_SIZE
	.align		4
.L_1:
        /*000c*/ 	.byte	0x04, 0x11
        /*000e*/ 	.short	(.L_3 - .L_2)
	.align		4
.L_2:
        /*0010*/ 	.word	index@(add_buffers)
        /*0014*/ 	.word	0x00000000


	//----- nvinfo : EIATTR_MIN_STACK_SIZE
	.align		4
.L_3:
        /*0018*/ 	.byte	0x04, 0x12
        /*001a*/ 	.short	(.L_5 - .L_4)
	.align		4
.L_4:
        /*001c*/ 	.word	index@(add_buffers)
        /*0020*/ 	.word	0x00000000
.L_5:


//--------------------- .nv.compat                --------------------------
	.section	.nv.compat,"",@"SHT_CUDA_COMPAT_INFO"
	.align	4
        /*0000*/ 	.byte	0x02, 0x09, 0x00, 0x00, 0x02, 0x02, 0x01, 0x00, 0x02, 0x05, 0x05, 0x00, 0x03, 0x07, 0x01, 0x01
        /*0010*/ 	.byte	0x02, 0x03, 0x00, 0x00, 0x02, 0x06, 0x01, 0x00, 0x04, 0x0b, 0x08, 0x00, 0x09, 0x00, 0x00, 0x00
        /*0020*/ 	.byte	0x00, 0x00, 0x00, 0x00


//--------------------- .nv.info.add_buffers      --------------------------
	.section	.nv.info.add_buffers,"",@"SHT_CUDA_INFO"
	.sectionflags	@""
	.align	4


	//----- nvinfo : EIATTR_CUDA_API_VERSION
	.align		4
        /*0000*/ 	.byte	0x04, 0x37
        /*0002*/ 	.short	(.L_7 - .L_6)
.L_6:
        /*0004*/ 	.word	0x00000082


	//----- nvinfo : EIATTR_KPARAM_INFO
	.align		4
.L_7:
        /*0008*/ 	.byte	0x04, 0x17
        /*000a*/ 	.short	(.L_9 - .L_8)
.L_8:
        /*000c*/ 	.word	0x00000000
        /*0010*/ 	.short	0x0002
        /*0012*/ 	.short	0x0010
        /*0014*/ 	.byte	0x00, 0xf5, 0x21, 0x00


	//----- nvinfo : EIATTR_KPARAM_INFO
	.align		4
.L_9:
        /*0018*/ 	.byte	0x04, 0x17
        /*001a*/ 	.short	(.L_11 - .L_10)
.L_10:
        /*001c*/ 	.word	0x00000000
        /*0020*/ 	.short	0x0001
        /*0022*/ 	.short	0x0008
        /*0024*/ 	.byte	0x00, 0xf5, 0x21, 0x00


	//----- nvinfo : EIATTR_KPARAM_INFO
	.align		4
.L_11:
        /*0028*/ 	.byte	0x04, 0x17
        /*002a*/ 	.short	(.L_13 - .L_12)
.L_12:
        /*002c*/ 	.word	0x00000000
        /*0030*/ 	.short	0x0000
        /*0032*/ 	.short	0x0000
        /*0034*/ 	.byte	0x00, 0xf5, 0x21, 0x00


	//----- nvinfo : EIATTR_SPARSE_MMA_MASK
	.align		4
.L_13:
        /*0038*/ 	.byte	0x03, 0x50
        /*003a*/ 	.short	0x0000


	//----- nvinfo : EIATTR_MAXREG_COUNT
	.align		4
        /*003c*/ 	.byte	0x03, 0x1b
        /*003e*/ 	.short	0x00ff


	//----- nvinfo : EIATTR_MERCURY_ISA_VERSION
	.align		4
        /*0040*/ 	.byte	0x03, 0x5f
        /*0042*/ 	.short	0x0101


	//----- nvinfo : EIATTR_VRC_CTA_INIT_COUNT
	.align		4
        /*0044*/ 	.byte	0x02, 0x4a
	.zero		1
	.zero		1


	//----- nvinfo : EIATTR_EXIT_INSTR_OFFSETS
	.align		4
        /*0048*/ 	.byte	0x04, 0x1c
        /*004a*/ 	.short	(.L_15 - .L_14)


	//   ....[0]....
.L_14:
        /*004c*/ 	.word	0x00000100


	//----- nvinfo : EIATTR_CBANK_PARAM_SIZE
	.align		4
.L_15:
        /*0050*/ 	.byte	0x03, 0x19
        /*0052*/ 	.short	0x0018


	//----- nvinfo : EIATTR_PARAM_CBANK
	.align		4
        /*0054*/ 	.byte	0x04, 0x0a
        /*0056*/ 	.short	(.L_17 - .L_16)
	.align		4
.L_16:
        /*0058*/ 	.word	index@(.nv.constant0.add_buffers)
        /*005c*/ 	.short	0x0380
        /*005e*/ 	.short	0x0018


	//----- nvinfo : EIATTR_SW_WAR
	.align		4
.L_17:
        /*0060*/ 	.byte	0x04, 0x36
        /*0062*/ 	.short	(.L_19 - .L_18)
.L_18:
        /*0064*/ 	.word	0x00000008
.L_19:


//--------------------- .nv.callgraph             --------------------------
	.section	.nv.callgraph,"",@"SHT_CUDA_CALLGRAPH"
	.align	4
	.sectionentsize	8
	.align		4
        /*0000*/ 	.word	0x00000000
	.align		4
        /*0004*/ 	.word	0xffffffff
	.align		4
        /*0008*/ 	.word	0x00000000
	.align		4
        /*000c*/ 	.word	0xfffffffe
	.align		4
        /*0010*/ 	.word	0x00000000
	.align		4
        /*0014*/ 	.word	0xfffffffd
	.align		4
        /*0018*/ 	.word	0x00000000
	.align		4
        /*001c*/ 	.word	0xfffffffc


//--------------------- .text.add_buffers         --------------------------
	.section	.text.add_buffers,"ax",@progbits
	.align	128
        .global         add_buffers
        .type           add_buffers,@function
        .size           add_buffers,(.L_x_1 - add_buffers)
        .other          add_buffers,@"STO_CUDA_ENTRY STV_DEFAULT"
add_buffers:
.text.add_buffers:
[----:B------:R-:W-:Y:S01]  /*0000*/  LDC R1, c[0x0][0x37c] ;  /* 0x0000df00ff017b82 */ /* 0x000fe20000000800 */
[----:B------:R-:W0:Y:S07]  /*0010*/  S2R R9, SR_TID.X ;  /* 0x0000000000097919 */ /* 0x000e2e0000002100 */
[----:B------:R-:W1:Y:S01]  /*0020*/  LDC.64 R2, c[0x0][0x380] ;  /* 0x0000e000ff027b82 */ /* 0x000e620000000a00 */
[----:B------:R-:W0:Y:S01]  /*0030*/  LDCU UR6, c[0x0][0x360] ;  /* 0x00006c00ff0677ac */ /* 0x000e220008000800 */
[----:B------:R-:W0:Y:S01]  /*0040*/  S2R R0, SR_CTAID.X ;  /* 0x0000000000007919 */ /* 0x000e220000002500 */
[----:B------:R-:W2:Y:S05]  /*0050*/  LDCU.64 UR4, c[0x0][0x358] ;  /* 0x00006b00ff0477ac */ /* 0x000eaa0008000a00 */
[----:B------:R-:W3:Y:S08]  /*0060*/  LDC.64 R4, c[0x0][0x388] ;  /* 0x0000e200ff047b82 */ /* 0x000ef00000000a00 */
[----:B------:R-:W4:Y:S01]  /*0070*/  LDC.64 R6, c[0x0][0x390] ;  /* 0x0000e400ff067b82 */ /* 0x000f220000000a00 */
[----:B0-----:R-:W-:-:S04]  /*0080*/  IMAD R9, R0, UR6, R9 ;  /* 0x0000000600097c24 */ /* 0x001fc8000f8e0209 */
[----:B-1----:R-:W-:-:S04]  /*0090*/  IMAD.WIDE R2, R9, 0x4, R2 ;  /* 0x0000000409027825 */ /* 0x002fc800078e0202 */
[C---:B---3--:R-:W-:Y:S02]  /*00a0*/  IMAD.WIDE R4, R9.reuse, 0x4, R4 ;  /* 0x0000000409047825 */ /* 0x048fe400078e0204 */
[----:B--2---:R-:W2:Y:S04]  /*00b0*/  LDG.E R2, desc[UR4][R2.64] ;  /* 0x0000000402027981 */ /* 0x004ea8000c1e1900 */
[----:B------:R-:W2:Y:S01]  /*00c0*/  LDG.E R5, desc[UR4][R4.64] ;  /* 0x0000000404057981 */ /* 0x000ea2000c1e1900 */
[----:B----4-:R-:W-:Y:S01]  /*00d0*/  IMAD.WIDE R6, R9, 0x4, R6 ;  /* 0x0000000409067825 */ /* 0x010fe200078e0206 */
[----:B--2---:R-:W-:-:S05]  /*00e0*/  IADD3 R9, PT, PT, R2, R5, RZ ;  /* 0x0000000502097210 */ /* 0x004fca0007ffe0ff */
[----:B------:R-:W-:Y:S01]  /*00f0*/  STG.E desc[UR4][R6.64], R9 ;  /* 0x0000000906007986 */ /* 0x000fe2000c101904 */
[----:B------:R-:W-:Y:S05]  /*0100*/  EXIT ;  /* 0x000000000000794d */ /* 0x000fea0003800000 */
.L_x_0:
[----:B------:R-:W-:-:S00]  /*0110*/  BRA `(.L_x_0) ;  /* 0xfffffffc00fc7947 */ /* 0x000fc0000383ffff */
[----:B------:R-:W-:-:S00]  /*0120*/  NOP ;  /* 0x0000000000007918 */ /* 0x000fc00000000000 */
        /* <DEDUP_REMOVED lines=13> */
.L_x_1:


//--------------------- .nv.shared.reserved.0     --------------------------
	.section	.nv.shared.reserved.0,"aw",@nobits
	.weak		__nv_reservedSMEM_offset_0_alias
	.size		__nv_reservedSMEM_offset_0_alias, 0, 64
	.other		__nv_reservedSMEM_offset_0_alias,@"STO_CUDA_RESERVED_SHARED STV_DEFAULT"
__nv_reservedSMEM_offset_0_alias:
	.zero		0
	.zero		64


//--------------------- .nv.constant0.add_buffers --------------------------
	.section	.nv.constant0.add_buffers,"a",@progbits
	.sectionflags	@""
	.align	4
.nv.constant0.add_buffers:
	.zero		920


//--------------------- SYMBOLS --------------------------

	.type		.nv.reservedSmem.offset0,@object
	.size		.nv.reservedSmem.offset0,0x4
